//
// Generated by NVIDIA NVVM Compiler
//
// Compiler Build ID: CL-36424714
// Cuda compilation tools, release 13.0, V13.0.88
// Based on NVVM 20.0.0
//

.version 9.0
.target sm_100
.address_size 64

	// .globl	default_function_kernel

.visible .entry default_function_kernel(
	.param .u64 .ptr .align 1 default_function_kernel_param_0,
	.param .u64 .ptr .align 1 default_function_kernel_param_1
)
.maxntid 22
{
	.reg .pred 	%p<4>;
	.reg .b32 	%r<16>;
	.reg .b32 	%f<8>;
	.reg .b64 	%rd<9>;

	ld.param.u64 	%rd1, [default_function_kernel_param_0];
	ld.param.u64 	%rd2, [default_function_kernel_param_1];
	mov.u32 	%r1, %ctaid.x;
	mov.u32 	%r2, %tid.x;
	mad.lo.s32 	%r3, %r1, 22, %r2;
	setp.lt.u32 	%p1, %r3, 9;
	mov.f32 	%f7, 0f00000000;
	@%p1 bra 	$L__BB0_4;
	shr.u32 	%r5, %r2, 1;
	mad.lo.s32 	%r6, %r1, 11, %r5;
	setp.gt.u32 	%p2, %r6, 89;
	@%p2 bra 	$L__BB0_4;
	mad.lo.s32 	%r7, %r1, -18, %r3;
	mul.hi.u32 	%r8, %r7, 954437177;
	shr.u32 	%r9, %r8, 1;
	mul.lo.s32 	%r10, %r9, 9;
	sub.s32 	%r4, %r7, %r10;
	add.s32 	%r11, %r4, -2;
	setp.gt.u32 	%p3, %r11, 5;
	@%p3 bra 	$L__BB0_4;
	mul.hi.u32 	%r12, %r3, 954437177;
	shr.u32 	%r13, %r12, 1;
	mad.lo.s32 	%r14, %r13, 6, %r4;
	add.s32 	%r15, %r14, -8;
	cvta.to.global.u64 	%rd3, %rd2;
	mul.wide.u32 	%rd4, %r15, 4;
	add.s64 	%rd5, %rd3, %rd4;
	ld.global.nc.f32 	%f7, [%rd5];
$L__BB0_4:
	cvta.to.global.u64 	%rd6, %rd1;
	mul.wide.u32 	%rd7, %r3, 4;
	add.s64 	%rd8, %rd6, %rd7;
	st.global.f32 	[%rd8], %f7;
	ret;

}


// ===== COMPILED SASS (sm_100) =====

	.target	sm_100

	.elftype	@"ET_EXEC"


//--------------------- .note.nv.tkinfo           --------------------------
	.section	.note.nv.tkinfo,"",@"SHT_NOTE"
	.sectionflags	@"SHF_NOTE_NV_TKINFO"
	.tkinfo
        /*0018*/ 	.word	0x00000002
        /*0030*/ 	.string	""
        /*0030*/ 	.string	"ptxas"
        /*0030*/ 	.string	"Cuda compilation tools, release 13.0, V13.0.88"
        /*0030*/ 	.string	"Build cuda_13.0.r13.0/compiler.36424714_0"
        /*0030*/ 	.string	"-arch sm_100 -m 64 "



//--------------------- .note.nv.cuinfo           --------------------------
	.section	.note.nv.cuinfo,"",@"SHT_NOTE"
	.sectionflags	@"SHF_NOTE_NV_CUINFO"
        /*0018*/ 	.short	0x0002
        /*001a*/ 	.short	0x0064
        /*001c*/ 	.short	0x0082
	.zero		2


//--------------------- .nv.info                  --------------------------
	.section	.nv.info,"",@"SHT_CUDA_INFO"
	.align	4


	//----- nvinfo : EIATTR_REGCOUNT
	.align		4
        /*0000*/ 	.byte	0x04, 0x2f
        /*0002*/ 	.short	(.L_1 - .L_0)
	.align		4
.L_0:
        /*0004*/ 	.word	index@(default_function_kernel)
        /*0008*/ 	.word	0x0000000c


	//----- nvinfo : EIATTR_FRAME_SIZE
	.align		4
.L_1:
        /*000c*/ 	.byte	0x04, 0x11
        /*000e*/ 	.short	(.L_3 - .L_2)
	.align		4
.L_2:
        /*0010*/ 	.word	index@(default_function_kernel)
        /*0014*/ 	.word	0x00000000


	//----- nvinfo : EIATTR_MIN_STACK_SIZE
	.align		4
.L_3:
        /*0018*/ 	.byte	0x04, 0x12
        /*001a*/ 	.short	(.L_5 - .L_4)
	.align		4
.L_4:
        /*001c*/ 	.word	index@(default_function_kernel)
        /*0020*/ 	.word	0x00000000
.L_5:


//--------------------- .nv.compat                --------------------------
	.section	.nv.compat,"",@"SHT_CUDA_COMPAT_INFO"
	.align	4
        /*0000*/ 	.byte	0x02, 0x09, 0x00, 0x00, 0x02, 0x02, 0x01, 0x00, 0x02, 0x05, 0x05, 0x00, 0x03, 0x07, 0x01, 0x01
        /*0010*/ 	.byte	0x02, 0x03, 0x00, 0x00, 0x02, 0x06, 0x01, 0x00, 0x04, 0x0b, 0x08, 0x00, 0x09, 0x00, 0x00, 0x00
        /*0020*/ 	.byte	0x00, 0x00, 0x00, 0x00


//--------------------- .nv.info.default_function_kernel --------------------------
	.section	.nv.info.default_function_kernel,"",@"SHT_CUDA_INFO"
	.sectionflags	@""
	.align	4


	//----- nvinfo : EIATTR_CUDA_API_VERSION
	.align		4
        /*0000*/ 	.byte	0x04, 0x37
        /*0002*/ 	.short	(.L_7 - .L_6)
.L_6:
        /*0004*/ 	.word	0x00000082


	//----- nvinfo : EIATTR_KPARAM_INFO
	.align		4
.L_7:
        /*0008*/ 	.byte	0x04, 0x17
        /*000a*/ 	.short	(.L_9 - .L_8)
.L_8:
        /*000c*/ 	.word	0x00000000
        /*0010*/ 	.short	0x0001
        /*0012*/ 	.short	0x0008
        /*0014*/ 	.byte	0x00, 0xf5, 0x21, 0x00


	//----- nvinfo : EIATTR_KPARAM_INFO
	.align		4
.L_9:
        /*0018*/ 	.byte	0x04, 0x17
        /*001a*/ 	.short	(.L_11 - .L_10)
.L_10:
        /*001c*/ 	.word	0x00000000
        /*0020*/ 	.short	0x0000
        /*0022*/ 	.short	0x0000
        /*0024*/ 	.byte	0x00, 0xf5, 0x21, 0x00


	//----- nvinfo : EIATTR_SPARSE_MMA_MASK
	.align		4
.L_11:
        /*0028*/ 	.byte	0x03, 0x50
        /*002a*/ 	.short	0x0000


	//----- nvinfo : EIATTR_MAXREG_COUNT
	.align		4
        /*002c*/ 	.byte	0x03, 0x1b
        /*002e*/ 	.short	0x00ff


	//----- nvinfo : EIATTR_MERCURY_ISA_VERSION
	.align		4
        /*0030*/ 	.byte	0x03, 0x5f
        /*0032*/ 	.short	0x0101


	//----- nvinfo : EIATTR_VRC_CTA_INIT_COUNT
	.align		4
        /*0034*/ 	.byte	0x02, 0x4a
	.zero		1
	.zero		1


	//----- nvinfo : EIATTR_EXIT_INSTR_OFFSETS
	.align		4
        /*0038*/ 	.byte	0x04, 0x1c
        /*003a*/ 	.short	(.L_13 - .L_12)


	//   ....[0]....
.L_12:
        /*003c*/ 	.word	0x000001e0


	//----- nvinfo : EIATTR_MAX_THREADS
	.align		4
.L_13:
        /*0040*/ 	.byte	0x04, 0x05
        /*0042*/ 	.short	(.L_15 - .L_14)
.L_14:
        /*0044*/ 	.word	0x00000016
        /*0048*/ 	.word	0x00000001
        /*004c*/ 	.word	0x00000001


	//----- nvinfo : EIATTR_CRS_STACK_SIZE
	.align		4
.L_15:
        /*0050*/ 	.byte	0x04, 0x1e
        /*0052*/ 	.short	(.L_17 - .L_16)
.L_16:
        /*0054*/ 	.word	0x00000000


	//----- nvinfo : EIATTR_CBANK_PARAM_SIZE
	.align		4
.L_17:
        /*0058*/ 	.byte	0x03, 0x19
        /*005a*/ 	.short	0x0010


	//----- nvinfo : EIATTR_PARAM_CBANK
	.align		4
        /*005c*/ 	.byte	0x04, 0x0a
        /*005e*/ 	.short	(.L_19 - .L_18)
	.align		4
.L_18:
        /*0060*/ 	.word	index@(.nv.constant0.default_function_kernel)
        /*0064*/ 	.short	0x0380
        /*0066*/ 	.short	0x0010


	//----- nvinfo : EIATTR_SW_WAR
	.align		4
.L_19:
        /*0068*/ 	.byte	0x04, 0x36
        /*006a*/ 	.short	(.L_21 - .L_20)
.L_20:
        /*006c*/ 	.word	0x00000008
.L_21:


//--------------------- .nv.callgraph             --------------------------
	.section	.nv.callgraph,"",@"SHT_CUDA_CALLGRAPH"
	.align	4
	.sectionentsize	8
	.align		4
        /*0000*/ 	.word	0x00000000
	.align		4
        /*0004*/ 	.word	0xffffffff
	.align		4
        /*0008*/ 	.word	0x00000000
	.align		4
        /*000c*/ 	.word	0xfffffffe
	.align		4
        /*0010*/ 	.word	0x00000000
	.align		4
        /*0014*/ 	.word	0xfffffffd
	.align		4
        /*0018*/ 	.word	0x00000000
	.align		4
        /*001c*/ 	.word	0xfffffffc


//--------------------- .text.default_function_kernel --------------------------
	.section	.text.default_function_kernel,"ax",@progbits
	.align	128
        .global         default_function_kernel
        .type           default_function_kernel,@function
        .size           default_function_kernel,(.L_x_3 - default_function_kernel)
        .other          default_function_kernel,@"STO_CUDA_ENTRY STV_DEFAULT"
default_function_kernel:
.text.default_function_kernel:
[----:B------:R-:W-:Y:S01]  /*0000*/  LDC R1, c[0x0][0x37c] ;  /* 0x0000df00ff017b82 */ /* 0x000fe20000000800 */
[----:B------:R-:W0:Y:S07]  /*0010*/  S2R R7, SR_TID.X ;  /* 0x0000000000077919 */ /* 0x000e2e0000002100 */
[----:B------:R-:W1:Y:S01]  /*0020*/  LDC.64 R4, c[0x0][0x380] ;  /* 0x0000e000ff047b82 */ /* 0x000e620000000a00 */
[----:B------:R-:W2:Y:S01]  /*0030*/  LDCU.64 UR4, c[0x0][0x358] ;  /* 0x00006b00ff0477ac */ /* 0x000ea20008000a00 */
[----:B------:R-:W-:Y:S01]  /*0040*/  BSSY.RECONVERGENT B0, `(.L_x_0) ;  /* 0x0000018000007945 */ /* 0x000fe20003800200 */
[----:B------:R-:W3:Y:S01]  /*0050*/  S2R R2, SR_CTAID.X ;  /* 0x0000000000027919 */ /* 0x000ee20000002500 */
[----:B------:R-:W-:Y:S01]  /*0060*/  HFMA2 R3, -RZ, RZ, 0, 0 ;  /* 0x00000000ff037431 */ /* 0x000fe200000001ff */
[--C-:B0-----:R-:W-:Y:S01]  /*0070*/  SHF.R.U32.HI R0, RZ, 0x1, R7.reuse ;  /* 0x00000001ff007819 */ /* 0x101fe20000011607 */
[----:B---3--:R-:W-:-:S04]  /*0080*/  IMAD R7, R2, 0x16, R7 ;  /* 0x0000001602077824 */ /* 0x008fc800078e0207 */
[----:B------:R-:W-:Y:S02]  /*0090*/  IMAD R0, R2, 0xb, R0 ;  /* 0x0000000b02007824 */ /* 0x000fe400078e0200 */
[----:B-1----:R-:W-:-:S03]  /*00a0*/  IMAD.WIDE.U32 R4, R7, 0x4, R4 ;  /* 0x0000000407047825 */ /* 0x002fc600078e0004 */
[----:B------:R-:W-:-:S04]  /*00b0*/  ISETP.GT.U32.AND P0, PT, R0, 0x59, PT ;  /* 0x000000590000780c */ /* 0x000fc80003f04070 */
[----:B------:R-:W-:-:S13]  /*00c0*/  ISETP.LT.U32.OR P0, PT, R7, 0x9, P0 ;  /* 0x000000090700780c */ /* 0x000fda0000701470 */
[----:B--2---:R-:W-:Y:S05]  /*00d0*/  @P0 BRA `(.L_x_1) ;  /* 0x0000000000380947 */ /* 0x004fea0003800000 */
[----:B------:R-:W-:-:S04]  /*00e0*/  IMAD R0, R2, -0x12, R7 ;  /* 0xffffffee02007824 */ /* 0x000fc800078e0207 */
[----:B------:R-:W-:-:S05]  /*00f0*/  IMAD.HI.U32 R2, R0, 0x38e38e39, RZ ;  /* 0x38e38e3900027827 */ /* 0x000fca00078e00ff */
[----:B------:R-:W-:-:S05]  /*0100*/  SHF.R.U32.HI R9, RZ, 0x1, R2 ;  /* 0x00000001ff097819 */ /* 0x000fca0000011602 */
[----:B------:R-:W-:-:S05]  /*0110*/  IMAD R9, R9, -0x9, R0 ;  /* 0xfffffff709097824 */ /* 0x000fca00078e0200 */
[----:B------:R-:W-:-:S04]  /*0120*/  IADD3 R0, PT, PT, R9, -0x2, RZ ;  /* 0xfffffffe09007810 */ /* 0x000fc80007ffe0ff */
[----:B------:R-:W-:-:S13]  /*0130*/  ISETP.GT.U32.AND P0, PT, R0, 0x5, PT ;  /* 0x000000050000780c */ /* 0x000fda0003f04070 */
[----:B------:R-:W-:Y:S05]  /*0140*/  @P0 BRA `(.L_x_1) ;  /* 0x00000000001c0947 */ /* 0x000fea0003800000 */
[----:B------:R-:W0:Y:S01]  /*0150*/  LDC.64 R2, c[0x0][0x388] ;  /* 0x0000e200ff027b82 */ /* 0x000e220000000a00 */
[----:B------:R-:W-:-:S05]  /*0160*/  IMAD.HI.U32 R7, R7, 0x38e38e39, RZ ;  /* 0x38e38e3907077827 */ /* 0x000fca00078e00ff */
[----:B------:R-:W-:-:S05]  /*0170*/  SHF.R.U32.HI R0, RZ, 0x1, R7 ;  /* 0x00000001ff007819 */ /* 0x000fca0000011607 */
[----:B------:R-:W-:-:S05]  /*0180*/  IMAD R0, R0, 0x6, R9 ;  /* 0x0000000600007824 */ /* 0x000fca00078e0209 */
[----:B------:R-:W-:-:S05]  /*0190*/  IADD3 R7, PT, PT, R0, -0x8, RZ ;  /* 0xfffffff800077810 */ /* 0x000fca0007ffe0ff */
[----:B0-----:R-:W-:-:S06]  /*01a0*/  IMAD.WIDE.U32 R2, R7, 0x4, R2 ;  /* 0x0000000407027825 */ /* 0x001fcc00078e0002 */
[----:B------:R0:W5:Y:S02]  /*01b0*/  LDG.E.CONSTANT R3, desc[UR4][R2.64] ;  /* 0x0000000402037981 */ /* 0x000164000c1e9900 */
.L_x_1:
[----:B------:R-:W-:Y:S05]  /*01c0*/  BSYNC.RECONVERGENT B0 ;  /* 0x0000000000007941 */ /* 0x000fea0003800200 */
.L_x_0:
[----:B-----5:R-:W-:Y:S01]  /*01d0*/  STG.E desc[UR4][R4.64], R3 ;  /* 0x0000000304007986 */ /* 0x020fe2000c101904 */
[----:B------:R-:W-:Y:S05]  /*01e0*/  EXIT ;  /* 0x000000000000794d */ /* 0x000fea0003800000 */
.L_x_2:
[----:B------:R-:W-:-:S00]  /*01f0*/  BRA `(.L_x_2) ;  /* 0xfffffffc00fc7947 */ /* 0x000fc0000383ffff */
[----:B------:R-:W-:-:S00]  /*0200*/  NOP ;  /* 0x0000000000007918 */ /* 0x000fc00000000000 */
[----:B------:R-:W-:-:S00]  /*0210*/  NOP ;  /* 0x0000000000007918 */ /* 0x000fc00000000000 */
[----:B------:R-:W-:-:S00]  /*0220*/  NOP ;  /* 0x0000000000007918 */ /* 0x000fc00000000000 */
[----:B------:R-:W-:-:S00]  /*0230*/  NOP ;  /* 0x0000000000007918 */ /* 0x000fc00000000000 */
[----:B------:R-:W-:-:S00]  /*0240*/  NOP ;  /* 0x0000000000007918 */ /* 0x000fc00000000000 */
[----:B------:R-:W-:-:S00]  /*0250*/  NOP ;  /* 0x0000000000007918 */ /* 0x000fc00000000000 */
[----:B------:R-:W-:-:S00]  /*0260*/  NOP ;  /* 0x0000000000007918 */ /* 0x000fc00000000000 */
[----:B------:R-:W-:-:S00]  /*0270*/  NOP ;  /* 0x0000000000007918 */ /* 0x000fc00000000000 */
.L_x_3:


//--------------------- .nv.shared.reserved.0     --------------------------
	.section	.nv.shared.reserved.0,"aw",@nobits
	.weak		__nv_reservedSMEM_offset_0_alias
	.size		__nv_reservedSMEM_offset_0_alias, 0, 64
	.other		__nv_reservedSMEM_offset_0_alias,@"STO_CUDA_RESERVED_SHARED STV_DEFAULT"
__nv_reservedSMEM_offset_0_alias:
	.zero		0
	.zero		64


//--------------------- .nv.constant0.default_function_kernel --------------------------
	.section	.nv.constant0.default_function_kernel,"a",@progbits
	.sectionflags	@""
	.align	4
.nv.constant0.default_function_kernel:
	.zero		912


//--------------------- SYMBOLS --------------------------

	.type		.nv.reservedSmem.offset0,@object
	.size		.nv.reservedSmem.offset0,0x4
